	.headerflags	@"EF_CUDA_TEXMODE_UNIFIED EF_CUDA_64BIT_ADDRESS EF_CUDA_ACCELERATORS EF_CUDA_SM90 EF_CUDA_VIRTUAL_SM(EF_CUDA_SM90)"
	.elftype	@"ET_EXEC"


//--------------------- .nv.info                  --------------------------
	.section	.nv.info,"",@"SHT_CUDA_INFO"
	.align	4


	//----- nvinfo : EIATTR_REGCOUNT
	.align		4
        /*0000*/ 	.byte	0x04, 0x2f
        /*0002*/ 	.short	(.L_3 - .L_2)
	.align		4
.L_2:
        /*0004*/ 	.word	index@(triton_poi_fused__native_batch_norm_legit_no_training_convolution_hardtanh_80)
        /*0008*/ 	.word	0x0000001a


	//----- nvinfo : EIATTR_MIN_STACK_SIZE
	.align		4
.L_3:
        /*000c*/ 	.byte	0x04, 0x12
        /*000e*/ 	.short	(.L_5 - .L_4)
	.align		4
.L_4:
        /*0010*/ 	.word	index@(triton_poi_fused__native_batch_norm_legit_no_training_convolution_hardtanh_80)
        /*0014*/ 	.word	0x00000000


	//----- nvinfo : EIATTR_FRAME_SIZE
	.align		4
.L_5:
        /*0018*/ 	.byte	0x04, 0x11
        /*001a*/ 	.short	(.L_7 - .L_6)
	.align		4
.L_6:
        /*001c*/ 	.word	index@(triton_poi_fused__native_batch_norm_legit_no_training_convolution_hardtanh_80)
        /*0020*/ 	.word	0x00000000


	//----- nvinfo : EIATTR_MIN_STACK_SIZE
	.align		4
.L_7:
        /*0024*/ 	.byte	0x04, 0x12
        /*0026*/ 	.short	(.L_9 - .L_8)
	.align		4
.L_8:
        /*0028*/ 	.word	index@(triton_poi_fused__native_batch_norm_legit_no_training_convolution_hardtanh_80)
        /*002c*/ 	.word	0x00000000
.L_9:


//--------------------- .nv.info.triton_poi_fused__native_batch_norm_legit_no_training_convolution_hardtanh_80 --------------------------
	.section	.nv.info.triton_poi_fused__native_batch_norm_legit_no_training_convolution_hardtanh_80,"",@"SHT_CUDA_INFO"
	.sectionflags	@""
	.align	4


	//----- nvinfo : EIATTR_CUDA_API_VERSION
	.align		4
        /*0000*/ 	.byte	0x04, 0x37
        /*0002*/ 	.short	(.L_11 - .L_10)
.L_10:
        /*0004*/ 	.word	0x0000007c


	//----- nvinfo : EIATTR_KPARAM_INFO
	.align		4
.L_11:
        /*0008*/ 	.byte	0x04, 0x17
        /*000a*/ 	.short	(.L_13 - .L_12)
.L_12:
        /*000c*/ 	.word	0x00000000
        /*0010*/ 	.short	0x0007
        /*0012*/ 	.short	0x0038
        /*0014*/ 	.byte	0x00, 0xf0, 0x11, 0x00


	//----- nvinfo : EIATTR_KPARAM_INFO
	.align		4
.L_13:
        /*0018*/ 	.byte	0x04, 0x17
        /*001a*/ 	.short	(.L_15 - .L_14)
.L_14:
        /*001c*/ 	.word	0x00000000
        /*0020*/ 	.short	0x0006
        /*0022*/ 	.short	0x0030
        /*0024*/ 	.byte	0x00, 0xf4, 0x21, 0x00


	//----- nvinfo : EIATTR_KPARAM_INFO
	.align		4
.L_15:
        /*0028*/ 	.byte	0x04, 0x17
        /*002a*/ 	.short	(.L_17 - .L_16)
.L_16:
        /*002c*/ 	.word	0x00000000
        /*0030*/ 	.short	0x0005
        /*0032*/ 	.short	0x0028
        /*0034*/ 	.byte	0x00, 0xf4, 0x21, 0x00


	//----- nvinfo : EIATTR_KPARAM_INFO
	.align		4
.L_17:
        /*0038*/ 	.byte	0x04, 0x17
        /*003a*/ 	.short	(.L_19 - .L_18)
.L_18:
        /*003c*/ 	.word	0x00000000
        /*0040*/ 	.short	0x0004
        /*0042*/ 	.short	0x0020
        /*0044*/ 	.byte	0x00, 0xf4, 0x21, 0x00


	//----- nvinfo : EIATTR_KPARAM_INFO
	.align		4
.L_19:
        /*0048*/ 	.byte	0x04, 0x17
        /*004a*/ 	.short	(.L_21 - .L_20)
.L_20:
        /*004c*/ 	.word	0x00000000
        /*0050*/ 	.short	0x0003
        /*0052*/ 	.short	0x0018
        /*0054*/ 	.byte	0x00, 0xf4, 0x21, 0x00


	//----- nvinfo : EIATTR_KPARAM_INFO
	.align		4
.L_21:
        /*0058*/ 	.byte	0x04, 0x17
        /*005a*/ 	.short	(.L_23 - .L_22)
.L_22:
        /*005c*/ 	.word	0x00000000
        /*0060*/ 	.short	0x0002
        /*0062*/ 	.short	0x0010
        /*0064*/ 	.byte	0x00, 0xf4, 0x21, 0x00


	//----- nvinfo : EIATTR_KPARAM_INFO
	.align		4
.L_23:
        /*0068*/ 	.byte	0x04, 0x17
        /*006a*/ 	.short	(.L_25 - .L_24)
.L_24:
        /*006c*/ 	.word	0x00000000
        /*0070*/ 	.short	0x0001
        /*0072*/ 	.short	0x0008
        /*0074*/ 	.byte	0x00, 0xf4, 0x21, 0x00


	//----- nvinfo : EIATTR_KPARAM_INFO
	.align		4
.L_25:
        /*0078*/ 	.byte	0x04, 0x17
        /*007a*/ 	.short	(.L_27 - .L_26)
.L_26:
        /*007c*/ 	.word	0x00000000
        /*0080*/ 	.short	0x0000
        /*0082*/ 	.short	0x0000
        /*0084*/ 	.byte	0x00, 0xf4, 0x21, 0x00


	//----- nvinfo : EIATTR_SPARSE_MMA_MASK
	.align		4
.L_27:
        /*0088*/ 	.byte	0x03, 0x50
        /*008a*/ 	.short	0x0000


	//----- nvinfo : EIATTR_MAXREG_COUNT
	.align		4
        /*008c*/ 	.byte	0x03, 0x1b
        /*008e*/ 	.short	0x00ff


	//----- nvinfo : EIATTR_EXIT_INSTR_OFFSETS
	.align		4
        /*0090*/ 	.byte	0x04, 0x1c
        /*0092*/ 	.short	(.L_29 - .L_28)


	//   ....[0]....
.L_28:
        /*0094*/ 	.word	0x000004e0


	//   ....[1]....
        /*0098*/ 	.word	0x00000500


	//----- nvinfo : EIATTR_REQNTID
	.align		4
.L_29:
        /*009c*/ 	.byte	0x04, 0x10
        /*009e*/ 	.short	(.L_31 - .L_30)
.L_30:
        /*00a0*/ 	.word	0x00000080
        /*00a4*/ 	.word	0x00000001
        /*00a8*/ 	.word	0x00000001


	//----- nvinfo : EIATTR_CBANK_PARAM_SIZE
	.align		4
.L_31:
        /*00ac*/ 	.byte	0x03, 0x19
        /*00ae*/ 	.short	0x003c


	//----- nvinfo : EIATTR_PARAM_CBANK
	.align		4
        /*00b0*/ 	.byte	0x04, 0x0a
        /*00b2*/ 	.short	(.L_33 - .L_32)
	.align		4
.L_32:
        /*00b4*/ 	.word	index@(.nv.constant0.triton_poi_fused__native_batch_norm_legit_no_training_convolution_hardtanh_80)
        /*00b8*/ 	.short	0x0210
        /*00ba*/ 	.short	0x003c


	//----- nvinfo : EIATTR_SW_WAR
	.align		4
.L_33:
        /*00bc*/ 	.byte	0x04, 0x36
        /*00be*/ 	.short	(.L_35 - .L_34)
.L_34:
        /*00c0*/ 	.word	0x00000008
.L_35:


//--------------------- .nv.callgraph             --------------------------
	.section	.nv.callgraph,"",@"SHT_CUDA_CALLGRAPH"
	.align	4
	.sectionentsize	8
	.align		4
        /*0000*/ 	.word	0x00000000
	.align		4
        /*0004*/ 	.word	0xffffffff
	.align		4
        /*0008*/ 	.word	0x00000000
	.align		4
        /*000c*/ 	.word	0xfffffffe
	.align		4
        /*0010*/ 	.word	0x00000000
	.align		4
        /*0014*/ 	.word	0xfffffffd
	.align		4
        /*0018*/ 	.word	0x00000000
	.align		4
        /*001c*/ 	.word	0xfffffffc


//--------------------- .nv.constant4             --------------------------
	.section	.nv.constant4,"a",@progbits
	.align	8
	.align		8
.nv.constant4:
        /*0000*/ 	.dword	_$_str
	.align		8
        /*0008*/ 	.dword	_$_str_$_2


//--------------------- .text.triton_poi_fused__native_batch_norm_legit_no_training_convolution_hardtanh_80 --------------------------
	.section	.text.triton_poi_fused__native_batch_norm_legit_no_training_convolution_hardtanh_80,"ax",@progbits
	.align	128
        .global         triton_poi_fused__native_batch_norm_legit_no_training_convolution_hardtanh_80
        .type           triton_poi_fused__native_batch_norm_legit_no_training_convolution_hardtanh_80,@function
        .size           triton_poi_fused__native_batch_norm_legit_no_training_convolution_hardtanh_80,(.L_x_1 - triton_poi_fused__native_batch_norm_legit_no_training_convolution_hardtanh_80)
        .other          triton_poi_fused__native_batch_norm_legit_no_training_convolution_hardtanh_80,@"STO_CUDA_ENTRY STV_DEFAULT"
triton_poi_fused__native_batch_norm_legit_no_training_convolution_hardtanh_80:
.text.triton_poi_fused__native_batch_norm_legit_no_training_convolution_hardtanh_80:
[----:B------:R-:W0:Y:S01]  /*0000*/  LDC R1, c[0x0][0x28] ;  /* 0x00000a00ff017b82 */ /* 0x000e220000000800 */
[----:B------:R-:W1:Y:S07]  /*0010*/  S2R R0, SR_TID.X ;  /* 0x0000000000007919 */ /* 0x000e6e0000002100 */
[----:B------:R-:W2:Y:S01]  /*0020*/  LDC.64 R2, c[0x0][0x228] ;  /* 0x00008a00ff027b82 */ /* 0x000ea20000000a00 */
[----:B------:R-:W-:Y:S01]  /*0030*/  CS2R R6, SRZ ;  /* 0x0000000000067805 */ /* 0x000fe2000001ff00 */
[----:B------:R-:W-:Y:S01]  /*0040*/  ULDC.64 UR4, c[0x0][0x208] ;  /* 0x0000820000047ab9 */ /* 0x000fe20000000a00 */
[----:B------:R-:W3:Y:S05]  /*0050*/  S2R R5, SR_CTAID.X ;  /* 0x0000000000057919 */ /* 0x000eea0000002500 */
[----:B------:R-:W4:Y:S08]  /*0060*/  LDC.64 R16, c[0x0][0x218] ;  /* 0x00008600ff107b82 */ /* 0x000f300000000a00 */
[----:B------:R-:W5:Y:S08]  /*0070*/  LDC.64 R18, c[0x0][0x220] ;  /* 0x00008800ff127b82 */ /* 0x000f700000000a00 */
[----:B------:R-:W5:Y:S01]  /*0080*/  LDC.64 R20, c[0x0][0x230] ;  /* 0x00008c00ff147b82 */ /* 0x000f620000000a00 */
[----:B-1----:R-:W-:-:S07]  /*0090*/  SHF.L.U32 R0, R0, 0x1, RZ ;  /* 0x0000000100007819 */ /* 0x002fce00000006ff */
[----:B------:R-:W1:Y:S01]  /*00a0*/  LDC.64 R14, c[0x0][0x238] ;  /* 0x00008e00ff0e7b82 */ /* 0x000e620000000a00 */
[----:B------:R-:W-:-:S04]  /*00b0*/  LOP3.LUT R0, R0, 0xfe, RZ, 0xc0, !PT ;  /* 0x000000fe00007812 */ /* 0x000fc800078ec0ff */
[----:B---3--:R-:W-:-:S04]  /*00c0*/  LEA R0, R5, R0, 0x8 ;  /* 0x0000000005007211 */ /* 0x008fc800078e40ff */
[C---:B------:R-:W-:Y:S01]  /*00d0*/  ISETP.GE.AND P0, PT, R0.reuse, 0x1880, PT ;  /* 0x000018800000780c */ /* 0x040fe20003f06270 */
[----:B------:R-:W-:-:S05]  /*00e0*/  IMAD.HI R4, R0, 0x5397829d, RZ ;  /* 0x5397829d00047827 */ /* 0x000fca00078e02ff */
[----:B------:R-:W-:-:S04]  /*00f0*/  SHF.R.U32.HI R5, RZ, 0x1f, R4 ;  /* 0x0000001fff057819 */ /* 0x000fc80000011604 */
[----:B------:R-:W-:-:S05]  /*0100*/  LEA.HI.SX32 R5, R4, R5, 0x1b ;  /* 0x0000000504057211 */ /* 0x000fca00078fdaff */
[----:B------:R-:W-:Y:S02]  /*0110*/  IMAD R12, R5, -0x62, R0 ;  /* 0xffffff9e050c7824 */ /* 0x000fe400078e0200 */
[----:B------:R-:W3:Y:S02]  /*0120*/  LDC.64 R4, c[0x0][0x210] ;  /* 0x00008400ff047b82 */ /* 0x000ee40000000a00 */
[----:B--2---:R-:W-:-:S05]  /*0130*/  IMAD.WIDE R2, R12, 0x4, R2 ;  /* 0x000000040c027825 */ /* 0x004fca00078e0202 */
[----:B------:R2:W3:Y:S01]  /*0140*/  @!P0 LDG.E.EL.64 R6, desc[UR4][R2.64] ;  /* 0x0000000402068981 */ /* 0x0004e2000c2e1b00 */
[----:B------:R-:W-:Y:S02]  /*0150*/  CS2R R8, SRZ ;  /* 0x0000000000087805 */ /* 0x000fe4000001ff00 */
[----:B------:R-:W-:Y:S01]  /*0160*/  CS2R R10, SRZ ;  /* 0x00000000000a7805 */ /* 0x000fe2000001ff00 */
[----:B----4-:R-:W-:-:S04]  /*0170*/  IMAD.WIDE R16, R12, 0x4, R16 ;  /* 0x000000040c107825 */ /* 0x010fc800078e0210 */
[C---:B-----5:R-:W-:Y:S01]  /*0180*/  IMAD.WIDE R18, R12.reuse, 0x4, R18 ;  /* 0x000000040c127825 */ /* 0x060fe200078e0212 */
[----:B------:R4:W5:Y:S01]  /*0190*/  @!P0 LDG.E.EL.64 R8, desc[UR4][R16.64] ;  /* 0x0000000410088981 */ /* 0x000962000c2e1b00 */
[----:B--2---:R-:W-:Y:S02]  /*01a0*/  CS2R R2, SRZ ;  /* 0x0000000000027805 */ /* 0x004fe4000001ff00 */
[----:B0-----:R-:W-:-:S04]  /*01b0*/  IMAD.WIDE R20, R12, 0x4, R20 ;  /* 0x000000040c147825 */ /* 0x001fc800078e0214 */
[----:B-1----:R-:W-:Y:S01]  /*01c0*/  IMAD.WIDE R22, R12, 0x4, R14 ;  /* 0x000000040c167825 */ /* 0x002fe200078e020e */
[----:B------:R-:W2:Y:S03]  /*01d0*/  @!P0 LDG.E.EL.64 R2, desc[UR4][R18.64] ;  /* 0x0000000412028981 */ /* 0x000ea6000c2e1b00 */
[----:B---3--:R-:W-:-:S05]  /*01e0*/  IMAD.WIDE R4, R0, 0x4, R4 ;  /* 0x0000000400047825 */ /* 0x008fca00078e0204 */
[----:B------:R-:W5:Y:S01]  /*01f0*/  @!P0 LDG.E.64 R10, desc[UR4][R4.64] ;  /* 0x00000004040a8981 */ /* 0x000f62000c1e1b00 */
[----:B------:R-:W-:Y:S02]  /*0200*/  CS2R R12, SRZ ;  /* 0x00000000000c7805 */ /* 0x000fe4000001ff00 */
[----:B------:R-:W-:-:S04]  /*0210*/  CS2R R14, SRZ ;  /* 0x00000000000e7805 */ /* 0x000fc8000001ff00 */
[----:B------:R-:W3:Y:S04]  /*0220*/  @!P0 LDG.E.EL.64 R12, desc[UR4][R20.64] ;  /* 0x00000004140c8981 */ /* 0x000ee8000c2e1b00 */
[----:B------:R-:W3:Y:S01]  /*0230*/  @!P0 LDG.E.EL.64 R14, desc[UR4][R22.64] ;  /* 0x00000004160e8981 */ /* 0x000ee2000c2e1b00 */
[----:B------:R-:W-:Y:S01]  /*0240*/  FADD R6, R6, 9.9999997473787516356e-06 ;  /* 0x3727c5ac06067421 */ /* 0x000fe20000000000 */
[----:B------:R-:W-:-:S03]  /*0250*/  FADD R7, R7, 9.9999997473787516356e-06 ;  /* 0x3727c5ac07077421 */ /* 0x000fc60000000000 */
[----:B----4-:R-:W0:Y:S08]  /*0260*/  MUFU.SQRT R16, R6 ;  /* 0x0000000600107308 */ /* 0x010e300000002000 */
[----:B------:R-:W1:Y:S01]  /*0270*/  MUFU.SQRT R17, R7 ;  /* 0x0000000700117308 */ /* 0x000e620000002000 */
[C---:B0-----:R-:W-:Y:S02]  /*0280*/  FSETP.GT.AND P1, PT, R16.reuse, 8.50705917302346158658e+37, PT ;  /* 0x7e8000001000780b */ /* 0x041fe40003f24000 */
[----:B------:R-:W-:-:S02]  /*0290*/  FSETP.GEU.AND P3, PT, R16, 1.175494350822287508e-38, PT ;  /* 0x008000001000780b */ /* 0x000fc40003f6e000 */
[C---:B-1----:R-:W-:Y:S02]  /*02a0*/  FSETP.GT.AND P2, PT, R17.reuse, 8.50705917302346158658e+37, PT ;  /* 0x7e8000001100780b */ /* 0x042fe40003f44000 */
[----:B------:R-:W-:-:S07]  /*02b0*/  FSETP.GEU.AND P4, PT, R17, 1.175494350822287508e-38, PT ;  /* 0x008000001100780b */ /* 0x000fce0003f8e000 */
[----:B------:R-:W-:Y:S01]  /*02c0*/  @P1 FMUL R16, R16, 0.25 ;  /* 0x3e80000010101820 */ /* 0x000fe20000400000 */
[----:B------:R-:W-:-:S03]  /*02d0*/  HFMA2.MMA R6, -RZ, RZ, 1.625, 0 ;  /* 0x3e800000ff067435 */ /* 0x000fc600000001ff */
[----:B------:R-:W-:Y:S01]  /*02e0*/  @!P3 FMUL R16, R16, 16777216 ;  /* 0x4b8000001010b820 */ /* 0x000fe20000400000 */
[----:B------:R-:W-:-:S04]  /*02f0*/  @P2 FMUL R17, R17, 0.25 ;  /* 0x3e80000011112820 */ /* 0x000fc80000400000 */
[----:B------:R-:W-:Y:S01]  /*0300*/  @!P4 FMUL R17, R17, 16777216 ;  /* 0x4b8000001111c820 */ /* 0x000fe20000400000 */
[----:B------:R-:W0:Y:S01]  /*0310*/  MUFU.RCP R16, R16 ;  /* 0x0000001000107308 */ /* 0x000e220000001000 */
[----:B------:R-:W-:-:S07]  /*0320*/  FSEL R7, R6, 1, P1 ;  /* 0x3f80000006077808 */ /* 0x000fce0000800000 */
[----:B------:R-:W1:Y:S01]  /*0330*/  MUFU.RCP R17, R17 ;  /* 0x0000001100117308 */ /* 0x000e620000001000 */
[----:B------:R-:W-:Y:S01]  /*0340*/  FSEL R6, R6, 1, P2 ;  /* 0x3f80000006067808 */ /* 0x000fe20001000000 */
[----:B------:R-:W-:Y:S01]  /*0350*/  @!P3 FMUL R7, R7, 16777216 ;  /* 0x4b8000000707b820 */ /* 0x000fe20000400000 */
[----:B-----5:R-:W-:Y:S01]  /*0360*/  FADD R8, R8, R10 ;  /* 0x0000000a08087221 */ /* 0x020fe20000000000 */
[----:B------:R-:W-:Y:S02]  /*0370*/  FADD R9, R9, R11 ;  /* 0x0000000b09097221 */ /* 0x000fe40000000000 */
[----:B------:R-:W-:Y:S01]  /*0380*/  @!P4 FMUL R6, R6, 16777216 ;  /* 0x4b8000000606c820 */ /* 0x000fe20000400000 */
[----:B0-----:R-:W-:Y:S01]  /*0390*/  FMUL R7, R16, R7 ;  /* 0x0000000710077220 */ /* 0x001fe20000400000 */
[----:B--2---:R-:W-:Y:S01]  /*03a0*/  FADD R2, R8, -R2 ;  /* 0x8000000208027221 */ /* 0x004fe20000000000 */
[----:B------:R-:W-:Y:S01]  /*03b0*/  FADD R3, R9, -R3 ;  /* 0x8000000309037221 */ /* 0x000fe20000000000 */
[----:B-1----:R-:W-:-:S02]  /*03c0*/  FMUL R6, R17, R6 ;  /* 0x0000000611067220 */ /* 0x002fc40000400000 */
[----:B------:R-:W-:Y:S02]  /*03d0*/  FMUL R7, R2, R7 ;  /* 0x0000000702077220 */ /* 0x000fe40000400000 */
[----:B------:R-:W-:Y:S02]  /*03e0*/  FMUL R6, R3, R6 ;  /* 0x0000000603067220 */ /* 0x000fe40000400000 */
[----:B---3--:R-:W-:Y:S01]  /*03f0*/  FFMA R7, R7, R12, R14 ;  /* 0x0000000c07077223 */ /* 0x008fe2000000000e */
[----:B------:R-:W0:Y:S01]  /*0400*/  LDC.64 R2, c[0x0][0x240] ;  /* 0x00009000ff027b82 */ /* 0x000e220000000a00 */
[----:B------:R-:W-:-:S03]  /*0410*/  FFMA R6, R6, R13, R15 ;  /* 0x0000000d06067223 */ /* 0x000fc6000000000f */
[C---:B------:R-:W-:Y:S02]  /*0420*/  FSETP.GTU.AND P1, PT, R7.reuse, RZ, PT ;  /* 0x000000ff0700720b */ /* 0x040fe40003f2c000 */
[C---:B------:R-:W-:Y:S02]  /*0430*/  FSETP.GTU.AND P2, PT, R6.reuse, RZ, PT ;  /* 0x000000ff0600720b */ /* 0x040fe40003f4c000 */
[----:B------:R-:W-:Y:S02]  /*0440*/  FSEL R10, R7, RZ, P1 ;  /* 0x000000ff070a7208 */ /* 0x000fe40000800000 */
[----:B------:R-:W-:Y:S02]  /*0450*/  FSEL R11, R6, RZ, P2 ;  /* 0x000000ff060b7208 */ /* 0x000fe40001000000 */
[C---:B------:R-:W-:Y:S02]  /*0460*/  FSETP.GEU.AND P1, PT, R10.reuse, 6, PT ;  /* 0x40c000000a00780b */ /* 0x040fe40003f2e000 */
[----:B------:R-:W-:Y:S01]  /*0470*/  FSETP.GEU.AND P2, PT, R11, 6, PT ;  /* 0x40c000000b00780b */ /* 0x000fe20003f4e000 */
[----:B------:R1:W-:Y:S01]  /*0480*/  @!P0 STG.E.64 desc[UR4][R4.64], R8 ;  /* 0x0000000804008986 */ /* 0x0003e2000c101b04 */
[----:B------:R-:W-:-:S02]  /*0490*/  FSETP.NAN.AND P3, PT, R10, R10, PT ;  /* 0x0000000a0a00720b */ /* 0x000fc40003f68000 */
[----:B------:R-:W-:Y:S01]  /*04a0*/  FSETP.NAN.AND P4, PT, R11, R11, PT ;  /* 0x0000000b0b00720b */ /* 0x000fe20003f88000 */
[----:B0-----:R-:W-:-:S06]  /*04b0*/  IMAD.WIDE R2, R0, 0x4, R2 ;  /* 0x0000000400027825 */ /* 0x001fcc00078e0202 */
[----:B------:R-:W-:Y:S02]  /*04c0*/  @P1 SEL R10, R10, 0x40c00000, P3 ;  /* 0x40c000000a0a1807 */ /* 0x000fe40001800000 */
[----:B------:R-:W-:Y:S01]  /*04d0*/  @P2 SEL R11, R11, 0x40c00000, P4 ;  /* 0x40c000000b0b2807 */ /* 0x000fe20002000000 */
[----:B------:R-:W-:Y:S06]  /*04e0*/  @P0 EXIT ;  /* 0x000000000000094d */ /* 0x000fec0003800000 */
[----:B------:R-:W-:Y:S01]  /*04f0*/  STG.E.64 desc[UR4][R2.64], R10 ;  /* 0x0000000a02007986 */ /* 0x000fe2000c101b04 */
[----:B------:R-:W-:Y:S05]  /*0500*/  EXIT ;  /* 0x000000000000794d */ /* 0x000fea0003800000 */
.L_x_0:
[----:B------:R-:W-:-:S00]  /*0510*/  BRA `(.L_x_0) ;  /* 0xfffffffc00fc7947 */ /* 0x000fc0000383ffff */
[----:B------:R-:W-:-:S00]  /*0520*/  NOP ;  /* 0x0000000000007918 */ /* 0x000fc00000000000 */
        /* <DEDUP_REMOVED lines=13> */
.L_x_1:


//--------------------- .nv.global.init           --------------------------
	.section	.nv.global.init,"aw",@progbits
.nv.global.init:
	.type		_$_str,@object
	.size		_$_str,(_$_str_$_2 - _$_str)
_$_str:
        /*0000*/ 	.byte	0x5f, 0x5f, 0x43, 0x55, 0x44, 0x41, 0x5f, 0x46, 0x54, 0x5a, 0x00
	.type		_$_str_$_2,@object
	.size		_$_str_$_2,(.L_1 - _$_str_$_2)
_$_str_$_2:
        /*000b*/ 	.byte	0x5f, 0x5f, 0x43, 0x55, 0x44, 0x41, 0x5f, 0x50, 0x52, 0x45, 0x43, 0x5f, 0x53, 0x51, 0x52, 0x54
        /*001b*/ 	.byte	0x00
.L_1:


//--------------------- .nv.constant0.triton_poi_fused__native_batch_norm_legit_no_training_convolution_hardtanh_80 --------------------------
	.section	.nv.constant0.triton_poi_fused__native_batch_norm_legit_no_training_convolution_hardtanh_80,"a",@progbits
	.sectionflags	@""
	.align	4
.nv.constant0.triton_poi_fused__native_batch_norm_legit_no_training_convolution_hardtanh_80:
	.zero		588
